//
// Generated by NVIDIA NVVM Compiler
//
// Compiler Build ID: CL-36424714
// Cuda compilation tools, release 13.0, V13.0.88
// Based on NVVM 20.0.0
//

.version 9.0
.target sm_100
.address_size 64

	// .globl	_Z24sobelEdgeDetectionKernelPKhPhii

.visible .entry _Z24sobelEdgeDetectionKernelPKhPhii(
	.param .u64 .ptr .align 1 _Z24sobelEdgeDetectionKernelPKhPhii_param_0,
	.param .u64 .ptr .align 1 _Z24sobelEdgeDetectionKernelPKhPhii_param_1,
	.param .u32 _Z24sobelEdgeDetectionKernelPKhPhii_param_2,
	.param .u32 _Z24sobelEdgeDetectionKernelPKhPhii_param_3
)
{
	.reg .pred 	%p<4>;
	.reg .b16 	%rs<5>;
	.reg .b32 	%r<64>;
	.reg .b32 	%f<3>;
	.reg .b64 	%rd<23>;

	ld.param.u64 	%rd1, [_Z24sobelEdgeDetectionKernelPKhPhii_param_0];
	ld.param.u64 	%rd2, [_Z24sobelEdgeDetectionKernelPKhPhii_param_1];
	ld.param.u32 	%r3, [_Z24sobelEdgeDetectionKernelPKhPhii_param_2];
	ld.param.u32 	%r5, [_Z24sobelEdgeDetectionKernelPKhPhii_param_3];
	mov.u32 	%r6, %ctaid.x;
	mov.u32 	%r7, %ntid.x;
	mov.u32 	%r8, %tid.x;
	mad.lo.s32 	%r1, %r6, %r7, %r8;
	mov.u32 	%r9, %ctaid.y;
	mov.u32 	%r10, %ntid.y;
	mov.u32 	%r11, %tid.y;
	mad.lo.s32 	%r12, %r9, %r10, %r11;
	setp.ge.s32 	%p1, %r1, %r3;
	setp.ge.s32 	%p2, %r12, %r5;
	or.pred  	%p3, %p1, %p2;
	@%p3 bra 	$L__BB0_2;
	cvta.to.global.u64 	%rd3, %rd2;
	cvta.to.global.u64 	%rd4, %rd1;
	add.s32 	%r13, %r3, -1;
	add.s32 	%r14, %r5, -1;
	max.s32 	%r15, %r1, 1;
	add.s32 	%r16, %r15, -1;
	min.s32 	%r17, %r16, %r13;
	max.u32 	%r18, %r12, 1;
	add.s32 	%r19, %r18, -1;
	min.u32 	%r20, %r19, %r14;
	mul.lo.s32 	%r21, %r20, %r3;
	add.s32 	%r22, %r17, %r21;
	cvt.s64.s32 	%rd5, %r22;
	add.s64 	%rd6, %rd4, %rd5;
	ld.global.u8 	%r23, [%rd6];
	max.s32 	%r24, %r1, 0;
	min.s32 	%r25, %r24, %r13;
	add.s32 	%r26, %r25, %r21;
	cvt.s64.s32 	%rd7, %r26;
	add.s64 	%rd8, %rd4, %rd7;
	ld.global.u8 	%rs1, [%rd8];
	mul.wide.u16 	%r27, %rs1, 2;
	max.s32 	%r28, %r1, -1;
	add.s32 	%r29, %r28, 1;
	min.s32 	%r30, %r29, %r13;
	add.s32 	%r31, %r30, %r21;
	cvt.s64.s32 	%rd9, %r31;
	add.s64 	%rd10, %rd4, %rd9;
	ld.global.u8 	%r32, [%rd10];
	add.s32 	%r33, %r23, %r32;
	add.s32 	%r34, %r27, %r33;
	min.u32 	%r35, %r12, %r14;
	mul.lo.s32 	%r36, %r35, %r3;
	add.s32 	%r37, %r17, %r36;
	cvt.s64.s32 	%rd11, %r37;
	add.s64 	%rd12, %rd4, %rd11;
	ld.global.u8 	%rs2, [%rd12];
	mul.wide.u16 	%r38, %rs2, 2;
	add.s32 	%r39, %r38, %r23;
	add.s32 	%r40, %r30, %r36;
	cvt.s64.s32 	%rd13, %r40;
	add.s64 	%rd14, %rd4, %rd13;
	ld.global.u8 	%rs3, [%rd14];
	mul.wide.u16 	%r41, %rs3, 2;
	add.s32 	%r42, %r12, 1;
	min.u32 	%r43, %r42, %r14;
	mul.lo.s32 	%r44, %r43, %r3;
	add.s32 	%r45, %r17, %r44;
	cvt.s64.s32 	%rd15, %r45;
	add.s64 	%rd16, %rd4, %rd15;
	ld.global.u8 	%r46, [%rd16];
	add.s32 	%r47, %r41, %r32;
	add.s32 	%r48, %r39, %r46;
	sub.s32 	%r49, %r47, %r48;
	sub.s32 	%r50, %r46, %r34;
	add.s32 	%r51, %r25, %r44;
	cvt.s64.s32 	%rd17, %r51;
	add.s64 	%rd18, %rd4, %rd17;
	ld.global.u8 	%rs4, [%rd18];
	mul.wide.u16 	%r52, %rs4, 2;
	add.s32 	%r53, %r52, %r50;
	add.s32 	%r54, %r30, %r44;
	cvt.s64.s32 	%rd19, %r54;
	add.s64 	%rd20, %rd4, %rd19;
	ld.global.u8 	%r55, [%rd20];
	add.s32 	%r56, %r49, %r55;
	add.s32 	%r57, %r53, %r55;
	mul.lo.s32 	%r58, %r56, %r56;
	mad.lo.s32 	%r59, %r57, %r57, %r58;
	cvt.rn.f32.u32 	%f1, %r59;
	sqrt.rn.f32 	%f2, %f1;
	cvt.rzi.s32.f32 	%r60, %f2;
	max.s32 	%r61, %r60, 0;
	min.s32 	%r62, %r61, 255;
	mad.lo.s32 	%r63, %r3, %r12, %r1;
	cvt.s64.s32 	%rd21, %r63;
	add.s64 	%rd22, %rd3, %rd21;
	st.global.u8 	[%rd22], %r62;
$L__BB0_2:
	ret;

}


// ===== COMPILED SASS (sm_100) =====

	.target	sm_100

	.elftype	@"ET_EXEC"


//--------------------- .note.nv.tkinfo           --------------------------
	.section	.note.nv.tkinfo,"",@"SHT_NOTE"
	.sectionflags	@"SHF_NOTE_NV_TKINFO"
	.tkinfo
        /*0018*/ 	.word	0x00000002
        /*0030*/ 	.string	""
        /*0030*/ 	.string	"ptxas"
        /*0030*/ 	.string	"Cuda compilation tools, release 13.0, V13.0.88"
        /*0030*/ 	.string	"Build cuda_13.0.r13.0/compiler.36424714_0"
        /*0030*/ 	.string	"-arch sm_100 -m 64 "



//--------------------- .note.nv.cuinfo           --------------------------
	.section	.note.nv.cuinfo,"",@"SHT_NOTE"
	.sectionflags	@"SHF_NOTE_NV_CUINFO"
        /*0018*/ 	.short	0x0002
        /*001a*/ 	.short	0x0064
        /*001c*/ 	.short	0x0082
	.zero		2


//--------------------- .nv.info                  --------------------------
	.section	.nv.info,"",@"SHT_CUDA_INFO"
	.align	4


	//----- nvinfo : EIATTR_REGCOUNT
	.align		4
        /*0000*/ 	.byte	0x04, 0x2f
        /*0002*/ 	.short	(.L_1 - .L_0)
	.align		4
.L_0:
        /*0004*/ 	.word	index@(_Z24sobelEdgeDetectionKernelPKhPhii)
        /*0008*/ 	.word	0x00000016


	//----- nvinfo : EIATTR_FRAME_SIZE
	.align		4
.L_1:
        /*000c*/ 	.byte	0x04, 0x11
        /*000e*/ 	.short	(.L_3 - .L_2)
	.align		4
.L_2:
        /*0010*/ 	.word	index@($__internal_0_$__cuda_sm20_sqrt_rn_f32_slowpath)
        /*0014*/ 	.word	0x00000000


	//----- nvinfo : EIATTR_FRAME_SIZE
	.align		4
.L_3:
        /*0018*/ 	.byte	0x04, 0x11
        /*001a*/ 	.short	(.L_5 - .L_4)
	.align		4
.L_4:
        /*001c*/ 	.word	index@(_Z24sobelEdgeDetectionKernelPKhPhii)
        /*0020*/ 	.word	0x00000000


	//----- nvinfo : EIATTR_MIN_STACK_SIZE
	.align		4
.L_5:
        /*0024*/ 	.byte	0x04, 0x12
        /*0026*/ 	.short	(.L_7 - .L_6)
	.align		4
.L_6:
        /*0028*/ 	.word	index@(_Z24sobelEdgeDetectionKernelPKhPhii)
        /*002c*/ 	.word	0x00000000
.L_7:


//--------------------- .nv.compat                --------------------------
	.section	.nv.compat,"",@"SHT_CUDA_COMPAT_INFO"
	.align	4
        /*0000*/ 	.byte	0x02, 0x09, 0x00, 0x00, 0x02, 0x02, 0x01, 0x00, 0x02, 0x05, 0x05, 0x00, 0x03, 0x07, 0x01, 0x01
        /*0010*/ 	.byte	0x02, 0x03, 0x00, 0x00, 0x02, 0x06, 0x01, 0x00, 0x04, 0x0b, 0x08, 0x00, 0x01, 0x00, 0x00, 0x00
        /*0020*/ 	.byte	0x00, 0x00, 0x00, 0x00


//--------------------- .nv.info._Z24sobelEdgeDetectionKernelPKhPhii --------------------------
	.section	.nv.info._Z24sobelEdgeDetectionKernelPKhPhii,"",@"SHT_CUDA_INFO"
	.sectionflags	@""
	.align	4


	//----- nvinfo : EIATTR_CUDA_API_VERSION
	.align		4
        /*0000*/ 	.byte	0x04, 0x37
        /*0002*/ 	.short	(.L_9 - .L_8)
.L_8:
        /*0004*/ 	.word	0x00000082


	//----- nvinfo : EIATTR_KPARAM_INFO
	.align		4
.L_9:
        /*0008*/ 	.byte	0x04, 0x17
        /*000a*/ 	.short	(.L_11 - .L_10)
.L_10:
        /*000c*/ 	.word	0x00000000
        /*0010*/ 	.short	0x0003
        /*0012*/ 	.short	0x0014
        /*0014*/ 	.byte	0x00, 0xf0, 0x11, 0x00


	//----- nvinfo : EIATTR_KPARAM_INFO
	.align		4
.L_11:
        /*0018*/ 	.byte	0x04, 0x17
        /*001a*/ 	.short	(.L_13 - .L_12)
.L_12:
        /*001c*/ 	.word	0x00000000
        /*0020*/ 	.short	0x0002
        /*0022*/ 	.short	0x0010
        /*0024*/ 	.byte	0x00, 0xf0, 0x11, 0x00


	//----- nvinfo : EIATTR_KPARAM_INFO
	.align		4
.L_13:
        /*0028*/ 	.byte	0x04, 0x17
        /*002a*/ 	.short	(.L_15 - .L_14)
.L_14:
        /*002c*/ 	.word	0x00000000
        /*0030*/ 	.short	0x0001
        /*0032*/ 	.short	0x0008
        /*0034*/ 	.byte	0x00, 0xf5, 0x21, 0x00


	//----- nvinfo : EIATTR_KPARAM_INFO
	.align		4
.L_15:
        /*0038*/ 	.byte	0x04, 0x17
        /*003a*/ 	.short	(.L_17 - .L_16)
.L_16:
        /*003c*/ 	.word	0x00000000
        /*0040*/ 	.short	0x0000
        /*0042*/ 	.short	0x0000
        /*0044*/ 	.byte	0x00, 0xf5, 0x21, 0x00


	//----- nvinfo : EIATTR_SPARSE_MMA_MASK
	.align		4
.L_17:
        /*0048*/ 	.byte	0x03, 0x50
        /*004a*/ 	.short	0x0000


	//----- nvinfo : EIATTR_MAXREG_COUNT
	.align		4
        /*004c*/ 	.byte	0x03, 0x1b
        /*004e*/ 	.short	0x00ff


	//----- nvinfo : EIATTR_MERCURY_ISA_VERSION
	.align		4
        /*0050*/ 	.byte	0x03, 0x5f
        /*0052*/ 	.short	0x0101


	//----- nvinfo : EIATTR_VRC_CTA_INIT_COUNT
	.align		4
        /*0054*/ 	.byte	0x02, 0x4a
	.zero		1
	.zero		1


	//----- nvinfo : EIATTR_EXIT_INSTR_OFFSETS
	.align		4
        /*0058*/ 	.byte	0x04, 0x1c
        /*005a*/ 	.short	(.L_19 - .L_18)


	//   ....[0]....
.L_18:
        /*005c*/ 	.word	0x000000c0


	//   ....[1]....
        /*0060*/ 	.word	0x000005d0


	//----- nvinfo : EIATTR_CRS_STACK_SIZE
	.align		4
.L_19:
        /*0064*/ 	.byte	0x04, 0x1e
        /*0066*/ 	.short	(.L_21 - .L_20)
.L_20:
        /*0068*/ 	.word	0x00000000


	//----- nvinfo : EIATTR_CBANK_PARAM_SIZE
	.align		4
.L_21:
        /*006c*/ 	.byte	0x03, 0x19
        /*006e*/ 	.short	0x0018


	//----- nvinfo : EIATTR_PARAM_CBANK
	.align		4
        /*0070*/ 	.byte	0x04, 0x0a
        /*0072*/ 	.short	(.L_23 - .L_22)
	.align		4
.L_22:
        /*0074*/ 	.word	index@(.nv.constant0._Z24sobelEdgeDetectionKernelPKhPhii)
        /*0078*/ 	.short	0x0380
        /*007a*/ 	.short	0x0018


	//----- nvinfo : EIATTR_SW_WAR
	.align		4
.L_23:
        /*007c*/ 	.byte	0x04, 0x36
        /*007e*/ 	.short	(.L_25 - .L_24)
.L_24:
        /*0080*/ 	.word	0x00000008
.L_25:


//--------------------- .nv.callgraph             --------------------------
	.section	.nv.callgraph,"",@"SHT_CUDA_CALLGRAPH"
	.align	4
	.sectionentsize	8
	.align		4
        /*0000*/ 	.word	0x00000000
	.align		4
        /*0004*/ 	.word	0xffffffff
	.align		4
        /*0008*/ 	.word	0x00000000
	.align		4
        /*000c*/ 	.word	0xfffffffe
	.align		4
        /*0010*/ 	.word	0x00000000
	.align		4
        /*0014*/ 	.word	0xfffffffd
	.align		4
        /*0018*/ 	.word	0x00000000
	.align		4
        /*001c*/ 	.word	0xfffffffc


//--------------------- .text._Z24sobelEdgeDetectionKernelPKhPhii --------------------------
	.section	.text._Z24sobelEdgeDetectionKernelPKhPhii,"ax",@progbits
	.align	128
        .global         _Z24sobelEdgeDetectionKernelPKhPhii
        .type           _Z24sobelEdgeDetectionKernelPKhPhii,@function
        .size           _Z24sobelEdgeDetectionKernelPKhPhii,(.L_x_5 - _Z24sobelEdgeDetectionKernelPKhPhii)
        .other          _Z24sobelEdgeDetectionKernelPKhPhii,@"STO_CUDA_ENTRY STV_DEFAULT"
_Z24sobelEdgeDetectionKernelPKhPhii:
.text._Z24sobelEdgeDetectionKernelPKhPhii:
[----:B------:R-:W-:Y:S01]  /*0000*/  LDC R1, c[0x0][0x37c] ;  /* 0x0000df00ff017b82 */ /* 0x000fe20000000800 */
[----:B------:R-:W0:Y:S07]  /*0010*/  S2R R7, SR_TID.Y ;  /* 0x0000000000077919 */ /* 0x000e2e0000002200 */
[----:B------:R-:W1:Y:S01]  /*0020*/  LDC R3, c[0x0][0x360] ;  /* 0x0000d800ff037b82 */ /* 0x000e620000000800 */
[----:B------:R-:W1:Y:S07]  /*0030*/  S2R R0, SR_TID.X ;  /* 0x0000000000007919 */ /* 0x000e6e0000002100 */
[----:B------:R-:W0:Y:S08]  /*0040*/  S2UR UR5, SR_CTAID.Y ;  /* 0x00000000000579c3 */ /* 0x000e300000002600 */
[----:B------:R-:W0:Y:S08]  /*0050*/  LDC R2, c[0x0][0x364] ;  /* 0x0000d900ff027b82 */ /* 0x000e300000000800 */
[----:B------:R-:W1:Y:S08]  /*0060*/  S2UR UR4, SR_CTAID.X ;  /* 0x00000000000479c3 */ /* 0x000e700000002500 */
[----:B------:R-:W2:Y:S01]  /*0070*/  LDC.64 R4, c[0x0][0x390] ;  /* 0x0000e400ff047b82 */ /* 0x000ea20000000a00 */
[----:B0-----:R-:W-:-:S02]  /*0080*/  IMAD R2, R2, UR5, R7 ;  /* 0x0000000502027c24 */ /* 0x001fc4000f8e0207 */
[----:B-1----:R-:W-:-:S03]  /*0090*/  IMAD R3, R3, UR4, R0 ;  /* 0x0000000403037c24 */ /* 0x002fc6000f8e0200 */
[----:B--2---:R-:W-:-:S04]  /*00a0*/  ISETP.GE.AND P0, PT, R2, R5, PT ;  /* 0x000000050200720c */ /* 0x004fc80003f06270 */
[----:B------:R-:W-:-:S13]  /*00b0*/  ISETP.GE.OR P0, PT, R3, R4, P0 ;  /* 0x000000040300720c */ /* 0x000fda0000706670 */
[----:B------:R-:W-:Y:S05]  /*00c0*/  @P0 EXIT ;  /* 0x000000000000094d */ /* 0x000fea0003800000 */
[----:B------:R-:W0:Y:S01]  /*00d0*/  LDCU.64 UR6, c[0x0][0x380] ;  /* 0x00007000ff0677ac */ /* 0x000e220008000a00 */
[----:B------:R-:W-:Y:S01]  /*00e0*/  VIADD R5, R5, 0xffffffff ;  /* 0xffffffff05057836 */ /* 0x000fe20000000000 */
[----:B------:R-:W-:Y:S01]  /*00f0*/  VIMNMX R7, PT, PT, R3, 0x1, !PT ;  /* 0x0000000103077848 */ /* 0x000fe20007fe0100 */
[----:B------:R-:W-:Y:S01]  /*0100*/  VIADD R0, R4, 0xffffffff ;  /* 0xffffffff04007836 */ /* 0x000fe20000000000 */
[----:B------:R-:W-:Y:S01]  /*0110*/  VIMNMX.U32 R6, PT, PT, R2, 0x1, !PT ;  /* 0x0000000102067848 */ /* 0x000fe20007fe0000 */
[----:B------:R-:W1:Y:S01]  /*0120*/  LDCU.64 UR4, c[0x0][0x358] ;  /* 0x00006b00ff0477ac */ /* 0x000e620008000a00 */
[----:B------:R-:W-:Y:S02]  /*0130*/  VIMNMX R11, PT, PT, RZ, R3, !PT ;  /* 0x00000003ff0b7248 */ /* 0x000fe40007fe0100 */
[----:B------:R-:W-:Y:S02]  /*0140*/  VIADDMNMX R7, R7, 0xffffffff, R0, PT ;  /* 0xffffffff07077846 */ /* 0x000fe40003800100 */
[----:B------:R-:W-:-:S02]  /*0150*/  VIADDMNMX.U32 R9, R6, 0xffffffff, R5, PT ;  /* 0xffffffff06097846 */ /* 0x000fc40003800005 */
[----:B------:R-:W-:Y:S02]  /*0160*/  VIMNMX R15, PT, PT, R3, -0x1, !PT ;  /* 0xffffffff030f7848 */ /* 0x000fe40007fe0100 */
[----:B------:R-:W-:Y:S01]  /*0170*/  VIMNMX R13, PT, PT, R0, R11, PT ;  /* 0x0000000b000d7248 */ /* 0x000fe20003fe0100 */
[-C--:B------:R-:W-:Y:S01]  /*0180*/  IMAD R8, R9, R4.reuse, R7 ;  /* 0x0000000409087224 */ /* 0x080fe200078e0207 */
[----:B------:R-:W-:Y:S02]  /*0190*/  VIADDMNMX R15, R15, 0x1, R0, PT ;  /* 0x000000010f0f7846 */ /* 0x000fe40003800100 */
[----:B------:R-:W-:Y:S01]  /*01a0*/  VIMNMX.U32 R0, PT, PT, R2, R5, PT ;  /* 0x0000000502007248 */ /* 0x000fe20003fe0000 */
[CC--:B------:R-:W-:Y:S01]  /*01b0*/  IMAD R12, R9.reuse, R4.reuse, R13 ;  /* 0x00000004090c7224 */ /* 0x0c0fe200078e020d */
[----:B0-----:R-:W-:Y:S01]  /*01c0*/  IADD3 R10, P0, PT, R8, UR6, RZ ;  /* 0x00000006080a7c10 */ /* 0x001fe2000ff1e0ff */
[-C--:B------:R-:W-:Y:S01]  /*01d0*/  IMAD R9, R9, R4.reuse, R15 ;  /* 0x0000000409097224 */ /* 0x080fe200078e020f */
[----:B------:R-:W-:Y:S01]  /*01e0*/  VIADDMNMX.U32 R17, R2, 0x1, R5, PT ;  /* 0x0000000102117846 */ /* 0x000fe20003800005 */
[-C--:B------:R-:W-:Y:S01]  /*01f0*/  IMAD R5, R0, R4.reuse, R15 ;  /* 0x0000000400057224 */ /* 0x080fe200078e020f */
[----:B------:R-:W-:Y:S01]  /*0200*/  IADD3 R6, P1, PT, R12, UR6, RZ ;  /* 0x000000060c067c10 */ /* 0x000fe2000ff3e0ff */
[-CC-:B------:R-:W-:Y:S01]  /*0210*/  IMAD R16, R0, R4.reuse, R7.reuse ;  /* 0x0000000400107224 */ /* 0x180fe200078e0207 */
[----:B------:R-:W-:Y:S01]  /*0220*/  LEA.HI.X.SX32 R11, R8, UR7, 0x1, P0 ;  /* 0x00000007080b7c11 */ /* 0x000fe200080f0eff */
[-C--:B------:R-:W-:Y:S01]  /*0230*/  IMAD R0, R17, R4.reuse, R7 ;  /* 0x0000000411007224 */ /* 0x080fe200078e0207 */
[----:B------:R-:W-:Y:S01]  /*0240*/  IADD3 R18, P0, PT, R9, UR6, RZ ;  /* 0x0000000609127c10 */ /* 0x000fe2000ff1e0ff */
[CC--:B------:R-:W-:Y:S01]  /*0250*/  IMAD R14, R17.reuse, R4.reuse, R13 ;  /* 0x00000004110e7224 */ /* 0x0c0fe200078e020d */
[----:B------:R-:W-:Y:S01]  /*0260*/  LEA.HI.X.SX32 R7, R12, UR7, 0x1, P1 ;  /* 0x000000070c077c11 */ /* 0x000fe200088f0eff */
[----:B------:R-:W-:Y:S01]  /*0270*/  IMAD R17, R17, R4, R15 ;  /* 0x0000000411117224 */ /* 0x000fe200078e020f */
[----:B------:R-:W-:Y:S01]  /*0280*/  IADD3 R4, P2, PT, R5, UR6, RZ ;  /* 0x0000000605047c10 */ /* 0x000fe2000ff5e0ff */
[----:B-1----:R0:W2:Y:S01]  /*0290*/  LDG.E.U8 R15, desc[UR4][R10.64] ;  /* 0x000000040a0f7981 */ /* 0x0020a2000c1e1100 */
[----:B------:R-:W-:-:S02]  /*02a0*/  IADD3 R8, P1, PT, R16, UR6, RZ ;  /* 0x0000000610087c10 */ /* 0x000fc4000ff3e0ff */
[----:B------:R-:W-:Y:S01]  /*02b0*/  LEA.HI.X.SX32 R19, R9, UR7, 0x1, P0 ;  /* 0x0000000709137c11 */ /* 0x000fe200080f0eff */
[----:B------:R2:W3:Y:S01]  /*02c0*/  LDG.E.U8 R6, desc[UR4][R6.64] ;  /* 0x0000000406067981 */ /* 0x0004e2000c1e1100 */
[----:B------:R-:W-:Y:S02]  /*02d0*/  IADD3 R12, P0, PT, R0, UR6, RZ ;  /* 0x00000006000c7c10 */ /* 0x000fe4000ff1e0ff */
[----:B------:R-:W-:Y:S01]  /*02e0*/  LEA.HI.X.SX32 R5, R5, UR7, 0x1, P2 ;  /* 0x0000000705057c11 */ /* 0x000fe200090f0eff */
[----:B------:R-:W2:Y:S01]  /*02f0*/  LDG.E.U8 R18, desc[UR4][R18.64] ;  /* 0x0000000412127981 */ /* 0x000ea2000c1e1100 */
[----:B------:R-:W-:Y:S02]  /*0300*/  LEA.HI.X.SX32 R9, R16, UR7, 0x1, P1 ;  /* 0x0000000710097c11 */ /* 0x000fe400088f0eff */
[----:B0-----:R-:W-:Y:S02]  /*0310*/  IADD3 R10, P2, PT, R17, UR6, RZ ;  /* 0x00000006110a7c10 */ /* 0x001fe4000ff5e0ff */
[----:B------:R-:W-:Y:S01]  /*0320*/  LEA.HI.X.SX32 R13, R0, UR7, 0x1, P0 ;  /* 0x00000007000d7c11 */ /* 0x000fe200080f0eff */
[----:B------:R-:W4:Y:S01]  /*0330*/  LDG.E.U8 R8, desc[UR4][R8.64] ;  /* 0x0000000408087981 */ /* 0x000f22000c1e1100 */
[----:B------:R-:W-:-:S03]  /*0340*/  IADD3 R16, P1, PT, R14, UR6, RZ ;  /* 0x000000060e107c10 */ /* 0x000fc6000ff3e0ff */
[----:B------:R-:W5:Y:S01]  /*0350*/  LDG.E.U8 R5, desc[UR4][R4.64] ;  /* 0x0000000404057981 */ /* 0x000f62000c1e1100 */
[----:B------:R-:W-:Y:S02]  /*0360*/  LEA.HI.X.SX32 R11, R17, UR7, 0x1, P2 ;  /* 0x00000007110b7c11 */ /* 0x000fe400090f0eff */
[----:B------:R-:W-:Y:S01]  /*0370*/  LEA.HI.X.SX32 R17, R14, UR7, 0x1, P1 ;  /* 0x000000070e117c11 */ /* 0x000fe200088f0eff */
[----:B------:R-:W5:Y:S04]  /*0380*/  LDG.E.U8 R13, desc[UR4][R12.64] ;  /* 0x000000040c0d7981 */ /* 0x000f68000c1e1100 */
[----:B------:R-:W5:Y:S04]  /*0390*/  LDG.E.U8 R11, desc[UR4][R10.64] ;  /* 0x000000040a0b7981 */ /* 0x000f68000c1e1100 */
[----:B------:R-:W5:Y:S01]  /*03a0*/  LDG.E.U8 R17, desc[UR4][R16.64] ;  /* 0x0000000410117981 */ /* 0x000f62000c1e1100 */
[----:B------:R-:W-:Y:S01]  /*03b0*/  BSSY.RECONVERGENT B0, `(.L_x_0) ;  /* 0x0000018000007945 */ /* 0x000fe20003800200 */
[----:B--2---:R-:W-:-:S04]  /*03c0*/  IMAD.IADD R7, R15, 0x1, R18 ;  /* 0x000000010f077824 */ /* 0x004fc800078e0212 */
[----:B---3--:R-:W-:Y:S02]  /*03d0*/  IMAD R6, R6, 0x2, R7 ;  /* 0x0000000206067824 */ /* 0x008fe400078e0207 */
[----:B----4-:R-:W-:Y:S02]  /*03e0*/  IMAD R8, R8, 0x2, R15 ;  /* 0x0000000208087824 */ /* 0x010fe400078e020f */
[----:B-----5:R-:W-:Y:S02]  /*03f0*/  IMAD R18, R5, 0x2, R18 ;  /* 0x0000000205127824 */ /* 0x020fe400078e0212 */
[----:B------:R-:W-:-:S03]  /*0400*/  IMAD.IADD R6, R13, 0x1, -R6 ;  /* 0x000000010d067824 */ /* 0x000fc600078e0a06 */
[----:B------:R-:W-:-:S05]  /*0410*/  IADD3 R8, PT, PT, R18, -R8, -R13 ;  /* 0x8000000812087210 */ /* 0x000fca0007ffe80d */
[----:B------:R-:W-:Y:S01]  /*0420*/  IMAD.IADD R8, R8, 0x1, R11 ;  /* 0x0000000108087824 */ /* 0x000fe200078e020b */
[----:B------:R-:W-:-:S03]  /*0430*/  LEA R6, R17, R6, 0x1 ;  /* 0x0000000611067211 */ /* 0x000fc600078e08ff */
[----:B------:R-:W-:Y:S02]  /*0440*/  IMAD R5, R8, R8, RZ ;  /* 0x0000000808057224 */ /* 0x000fe400078e02ff */
[----:B------:R-:W-:-:S04]  /*0450*/  IMAD.IADD R6, R6, 0x1, R11 ;  /* 0x0000000106067824 */ /* 0x000fc800078e020b */
[----:B------:R-:W-:-:S05]  /*0460*/  IMAD R5, R6, R6, R5 ;  /* 0x0000000606057224 */ /* 0x000fca00078e0205 */
[----:B------:R-:W-:-:S05]  /*0470*/  I2FP.F32.U32 R0, R5 ;  /* 0x0000000500007245 */ /* 0x000fca0000201000 */
[----:B------:R-:W-:Y:S01]  /*0480*/  VIADD R4, R0, 0xf3000000 ;  /* 0xf300000000047836 */ /* 0x000fe20000000000 */
[----:B------:R0:W1:Y:S04]  /*0490*/  MUFU.RSQ R5, R0 ;  /* 0x0000000000057308 */ /* 0x0000680000001400 */
[----:B------:R-:W-:-:S13]  /*04a0*/  ISETP.GT.U32.AND P0, PT, R4, 0x727fffff, PT ;  /* 0x727fffff0400780c */ /* 0x000fda0003f04070 */
[----:B01----:R-:W-:Y:S05]  /*04b0*/  @!P0 BRA `(.L_x_1) ;  /* 0x00000000000c8947 */ /* 0x003fea0003800000 */
[----:B------:R-:W-:-:S07]  /*04c0*/  MOV R9, 0x4e0 ;  /* 0x000004e000097802 */ /* 0x000fce0000000f00 */
[----:B------:R-:W-:Y:S05]  /*04d0*/  CALL.REL.NOINC `($__internal_0_$__cuda_sm20_sqrt_rn_f32_slowpath) ;  /* 0x0000000000407944 */ /* 0x000fea0003c00000 */
[----:B------:R-:W-:Y:S05]  /*04e0*/  BRA `(.L_x_2) ;  /* 0x0000000000107947 */ /* 0x000fea0003800000 */
.L_x_1:
[----:B------:R-:W-:Y:S01]  /*04f0*/  FMUL.FTZ R7, R0, R5 ;  /* 0x0000000500077220 */ /* 0x000fe20000410000 */
[----:B------:R-:W-:-:S03]  /*0500*/  FMUL.FTZ R5, R5, 0.5 ;  /* 0x3f00000005057820 */ /* 0x000fc60000410000 */
[----:B------:R-:W-:-:S04]  /*0510*/  FFMA R0, -R7, R7, R0 ;  /* 0x0000000707007223 */ /* 0x000fc80000000100 */
[----:B------:R-:W-:-:S07]  /*0520*/  FFMA R0, R0, R5, R7 ;  /* 0x0000000500007223 */ /* 0x000fce0000000007 */
.L_x_2:
[----:B------:R-:W-:Y:S05]  /*0530*/  BSYNC.RECONVERGENT B0 ;  /* 0x0000000000007941 */ /* 0x000fea0003800200 */
.L_x_0:
[----:B------:R-:W0:Y:S01]  /*0540*/  LDCU UR8, c[0x0][0x390] ;  /* 0x00007200ff0877ac */ /* 0x000e220008000800 */
[----:B------:R-:W1:Y:S01]  /*0550*/  F2I.TRUNC.NTZ R0, R0 ;  /* 0x0000000000007305 */ /* 0x000e62000020f100 */
[----:B------:R-:W2:Y:S01]  /*0560*/  LDCU.64 UR6, c[0x0][0x388] ;  /* 0x00007100ff0677ac */ /* 0x000ea20008000a00 */
[----:B-1----:R-:W-:Y:S01]  /*0570*/  VIMNMX R4, PT, PT, RZ, R0, !PT ;  /* 0x00000000ff047248 */ /* 0x002fe20007fe0100 */
[----:B0-----:R-:W-:-:S03]  /*0580*/  IMAD R3, R2, UR8, R3 ;  /* 0x0000000802037c24 */ /* 0x001fc6000f8e0203 */
[----:B------:R-:W-:Y:S02]  /*0590*/  VIMNMX R5, PT, PT, R4, 0xff, PT ;  /* 0x000000ff04057848 */ /* 0x000fe40003fe0100 */
[----:B--2---:R-:W-:-:S04]  /*05a0*/  IADD3 R2, P0, PT, R3, UR6, RZ ;  /* 0x0000000603027c10 */ /* 0x004fc8000ff1e0ff */
[----:B------:R-:W-:-:S05]  /*05b0*/  LEA.HI.X.SX32 R3, R3, UR7, 0x1, P0 ;  /* 0x0000000703037c11 */ /* 0x000fca00080f0eff */
[----:B------:R-:W-:Y:S01]  /*05c0*/  STG.E.U8 desc[UR4][R2.64], R5 ;  /* 0x0000000502007986 */ /* 0x000fe2000c101104 */
[----:B------:R-:W-:Y:S05]  /*05d0*/  EXIT ;  /* 0x000000000000794d */ /* 0x000fea0003800000 */
        .weak           $__internal_0_$__cuda_sm20_sqrt_rn_f32_slowpath
        .type           $__internal_0_$__cuda_sm20_sqrt_rn_f32_slowpath,@function
        .size           $__internal_0_$__cuda_sm20_sqrt_rn_f32_slowpath,(.L_x_5 - $__internal_0_$__cuda_sm20_sqrt_rn_f32_slowpath)
$__internal_0_$__cuda_sm20_sqrt_rn_f32_slowpath:
[----:B------:R-:W-:-:S13]  /*05e0*/  LOP3.LUT P0, RZ, R0, 0x7fffffff, RZ, 0xc0, !PT ;  /* 0x7fffffff00ff7812 */ /* 0x000fda000780c0ff */
[----:B------:R-:W-:Y:S01]  /*05f0*/  @!P0 IMAD.MOV.U32 R4, RZ, RZ, R0 ;  /* 0x000000ffff048224 */ /* 0x000fe200078e0000 */
[----:B------:R-:W-:Y:S06]  /*0600*/  @!P0 BRA `(.L_x_3) ;  /* 0x0000000000408947 */ /* 0x000fec0003800000 */
[----:B------:R-:W-:-:S13]  /*0610*/  FSETP.GEU.FTZ.AND P0, PT, R0, RZ, PT ;  /* 0x000000ff0000720b */ /* 0x000fda0003f1e000 */
[----:B------:R-:W-:Y:S01]  /*0620*/  @!P0 IMAD.MOV.U32 R4, RZ, RZ, 0x7fffffff ;  /* 0x7fffffffff048424 */ /* 0x000fe200078e00ff */
[----:B------:R-:W-:Y:S06]  /*0630*/  @!P0 BRA `(.L_x_3) ;  /* 0x0000000000348947 */ /* 0x000fec0003800000 */
[----:B------:R-:W-:-:S13]  /*0640*/  FSETP.GTU.FTZ.AND P0, PT, |R0|, +INF , PT ;  /* 0x7f8000000000780b */ /* 0x000fda0003f1c200 */
[----:B------:R-:W-:Y:S01]  /*0650*/  @P0 FADD.FTZ R4, R0, 1 ;  /* 0x3f80000000040421 */ /* 0x000fe20000010000 */
[----:B------:R-:W-:Y:S06]  /*0660*/  @P0 BRA `(.L_x_3) ;  /* 0x0000000000280947 */ /* 0x000fec0003800000 */
[----:B------:R-:W-:-:S13]  /*0670*/  FSETP.NEU.FTZ.AND P0, PT, |R0|, +INF , PT ;  /* 0x7f8000000000780b */ /* 0x000fda0003f1d200 */
[----:B------:R-:W-:-:S04]  /*0680*/  @P0 FFMA R5, R0, 1.84467440737095516160e+19, RZ ;  /* 0x5f80000000050823 */ /* 0x000fc800000000ff */
[----:B------:R-:W0:Y:S02]  /*0690*/  @P0 MUFU.RSQ R4, R5 ;  /* 0x0000000500040308 */ /* 0x000e240000001400 */
[----:B0-----:R-:W-:Y:S01]  /*06a0*/  @P0 FMUL.FTZ R6, R5, R4 ;  /* 0x0000000405060220 */ /* 0x001fe20000410000 */
[----:B------:R-:W-:Y:S01]  /*06b0*/  @P0 FMUL.FTZ R8, R4, 0.5 ;  /* 0x3f00000004080820 */ /* 0x000fe20000410000 */
[----:B------:R-:W-:Y:S02]  /*06c0*/  @!P0 MOV R4, R0 ;  /* 0x0000000000048202 */ /* 0x000fe40000000f00 */
[----:B------:R-:W-:-:S04]  /*06d0*/  @P0 FADD.FTZ R7, -R6, -RZ ;  /* 0x800000ff06070221 */ /* 0x000fc80000010100 */
[----:B------:R-:W-:-:S04]  /*06e0*/  @P0 FFMA R7, R6, R7, R5 ;  /* 0x0000000706070223 */ /* 0x000fc80000000005 */
[----:B------:R-:W-:-:S04]  /*06f0*/  @P0 FFMA R7, R7, R8, R6 ;  /* 0x0000000807070223 */ /* 0x000fc80000000006 */
[----:B------:R-:W-:-:S07]  /*0700*/  @P0 FMUL.FTZ R4, R7, 2.3283064365386962891e-10 ;  /* 0x2f80000007040820 */ /* 0x000fce0000410000 */
.L_x_3:
[----:B------:R-:W-:Y:S02]  /*0710*/  IMAD.MOV.U32 R0, RZ, RZ, R4 ;  /* 0x000000ffff007224 */ /* 0x000fe400078e0004 */
[----:B------:R-:W-:Y:S02]  /*0720*/  IMAD.MOV.U32 R4, RZ, RZ, R9 ;  /* 0x000000ffff047224 */ /* 0x000fe400078e0009 */
[----:B------:R-:W-:-:S04]  /*0730*/  IMAD.MOV.U32 R5, RZ, RZ, 0x0 ;  /* 0x00000000ff057424 */ /* 0x000fc800078e00ff */
[----:B------:R-:W-:Y:S05]  /*0740*/  RET.REL.NODEC R4 `(_Z24sobelEdgeDetectionKernelPKhPhii) ;  /* 0xfffffff8042c7950 */ /* 0x000fea0003c3ffff */
.L_x_4:
[----:B------:R-:W-:-:S00]  /*0750*/  BRA `(.L_x_4) ;  /* 0xfffffffc00fc7947 */ /* 0x000fc0000383ffff */
[----:B------:R-:W-:-:S00]  /*0760*/  NOP ;  /* 0x0000000000007918 */ /* 0x000fc00000000000 */
        /* <DEDUP_REMOVED lines=9> */
.L_x_5:


//--------------------- .nv.shared.reserved.0     --------------------------
	.section	.nv.shared.reserved.0,"aw",@nobits
	.weak		__nv_reservedSMEM_offset_0_alias
	.size		__nv_reservedSMEM_offset_0_alias, 0, 64
	.other		__nv_reservedSMEM_offset_0_alias,@"STO_CUDA_RESERVED_SHARED STV_DEFAULT"
__nv_reservedSMEM_offset_0_alias:
	.zero		0
	.zero		64


//--------------------- .nv.constant0._Z24sobelEdgeDetectionKernelPKhPhii --------------------------
	.section	.nv.constant0._Z24sobelEdgeDetectionKernelPKhPhii,"a",@progbits
	.sectionflags	@""
	.align	4
.nv.constant0._Z24sobelEdgeDetectionKernelPKhPhii:
	.zero		920


//--------------------- SYMBOLS --------------------------

	.type		.nv.reservedSmem.offset0,@object
	.size		.nv.reservedSmem.offset0,0x4
